	.headerflags	@"EF_CUDA_TEXMODE_UNIFIED EF_CUDA_64BIT_ADDRESS EF_CUDA_ACCELERATORS EF_CUDA_SM90 EF_CUDA_VIRTUAL_SM(EF_CUDA_SM90)"
	.elftype	@"ET_EXEC"


//--------------------- .nv.info                  --------------------------
	.section	.nv.info,"",@"SHT_CUDA_INFO"
	.align	4


	//----- nvinfo : EIATTR_REGCOUNT
	.align		4
        /*0000*/ 	.byte	0x04, 0x2f
        /*0002*/ 	.short	(.L_2 - .L_1)
	.align		4
.L_1:
        /*0004*/ 	.word	index@(triton_per_fused__native_batch_norm_legit_convolution_relu_0)
        /*0008*/ 	.word	0x0000001b


	//----- nvinfo : EIATTR_MIN_STACK_SIZE
	.align		4
.L_2:
        /*000c*/ 	.byte	0x04, 0x12
        /*000e*/ 	.short	(.L_4 - .L_3)
	.align		4
.L_3:
        /*0010*/ 	.word	index@(triton_per_fused__native_batch_norm_legit_convolution_relu_0)
        /*0014*/ 	.word	0x00000000


	//----- nvinfo : EIATTR_FRAME_SIZE
	.align		4
.L_4:
        /*0018*/ 	.byte	0x04, 0x11
        /*001a*/ 	.short	(.L_6 - .L_5)
	.align		4
.L_5:
        /*001c*/ 	.word	index@(triton_per_fused__native_batch_norm_legit_convolution_relu_0)
        /*0020*/ 	.word	0x00000000


	//----- nvinfo : EIATTR_MIN_STACK_SIZE
	.align		4
.L_6:
        /*0024*/ 	.byte	0x04, 0x12
        /*0026*/ 	.short	(.L_8 - .L_7)
	.align		4
.L_7:
        /*0028*/ 	.word	index@(triton_per_fused__native_batch_norm_legit_convolution_relu_0)
        /*002c*/ 	.word	0x00000000
.L_8:


//--------------------- .nv.info.triton_per_fused__native_batch_norm_legit_convolution_relu_0 --------------------------
	.section	.nv.info.triton_per_fused__native_batch_norm_legit_convolution_relu_0,"",@"SHT_CUDA_INFO"
	.sectionflags	@""
	.align	4


	//----- nvinfo : EIATTR_CUDA_API_VERSION
	.align		4
        /*0000*/ 	.byte	0x04, 0x37
        /*0002*/ 	.short	(.L_10 - .L_9)
.L_9:
        /*0004*/ 	.word	0x0000007c


	//----- nvinfo : EIATTR_KPARAM_INFO
	.align		4
.L_10:
        /*0008*/ 	.byte	0x04, 0x17
        /*000a*/ 	.short	(.L_12 - .L_11)
.L_11:
        /*000c*/ 	.word	0x00000000
        /*0010*/ 	.short	0x0006
        /*0012*/ 	.short	0x002c
        /*0014*/ 	.byte	0x00, 0xf0, 0x11, 0x00


	//----- nvinfo : EIATTR_KPARAM_INFO
	.align		4
.L_12:
        /*0018*/ 	.byte	0x04, 0x17
        /*001a*/ 	.short	(.L_14 - .L_13)
.L_13:
        /*001c*/ 	.word	0x00000000
        /*0020*/ 	.short	0x0005
        /*0022*/ 	.short	0x0028
        /*0024*/ 	.byte	0x00, 0xf0, 0x11, 0x00


	//----- nvinfo : EIATTR_KPARAM_INFO
	.align		4
.L_14:
        /*0028*/ 	.byte	0x04, 0x17
        /*002a*/ 	.short	(.L_16 - .L_15)
.L_15:
        /*002c*/ 	.word	0x00000000
        /*0030*/ 	.short	0x0004
        /*0032*/ 	.short	0x0020
        /*0034*/ 	.byte	0x00, 0xf4, 0x21, 0x00


	//----- nvinfo : EIATTR_KPARAM_INFO
	.align		4
.L_16:
        /*0038*/ 	.byte	0x04, 0x17
        /*003a*/ 	.short	(.L_18 - .L_17)
.L_17:
        /*003c*/ 	.word	0x00000000
        /*0040*/ 	.short	0x0003
        /*0042*/ 	.short	0x0018
        /*0044*/ 	.byte	0x00, 0xf4, 0x21, 0x00


	//----- nvinfo : EIATTR_KPARAM_INFO
	.align		4
.L_18:
        /*0048*/ 	.byte	0x04, 0x17
        /*004a*/ 	.short	(.L_20 - .L_19)
.L_19:
        /*004c*/ 	.word	0x00000000
        /*0050*/ 	.short	0x0002
        /*0052*/ 	.short	0x0010
        /*0054*/ 	.byte	0x00, 0xf4, 0x21, 0x00


	//----- nvinfo : EIATTR_KPARAM_INFO
	.align		4
.L_20:
        /*0058*/ 	.byte	0x04, 0x17
        /*005a*/ 	.short	(.L_22 - .L_21)
.L_21:
        /*005c*/ 	.word	0x00000000
        /*0060*/ 	.short	0x0001
        /*0062*/ 	.short	0x0008
        /*0064*/ 	.byte	0x00, 0xf4, 0x21, 0x00


	//----- nvinfo : EIATTR_KPARAM_INFO
	.align		4
.L_22:
        /*0068*/ 	.byte	0x04, 0x17
        /*006a*/ 	.short	(.L_24 - .L_23)
.L_23:
        /*006c*/ 	.word	0x00000000
        /*0070*/ 	.short	0x0000
        /*0072*/ 	.short	0x0000
        /*0074*/ 	.byte	0x00, 0xf4, 0x21, 0x00


	//----- nvinfo : EIATTR_SPARSE_MMA_MASK
	.align		4
.L_24:
        /*0078*/ 	.byte	0x03, 0x50
        /*007a*/ 	.short	0x0000


	//----- nvinfo : EIATTR_MAXREG_COUNT
	.align		4
        /*007c*/ 	.byte	0x03, 0x1b
        /*007e*/ 	.short	0x00ff


	//----- nvinfo : EIATTR_COOP_GROUP_MASK_REGIDS
	.align		4
        /*0080*/ 	.byte	0x04, 0x29
        /*0082*/ 	.short	(.L_26 - .L_25)


	//   ....[0]....
.L_25:
        /*0084*/ 	.word	0xffffffff


	//   ....[1]....
        /*0088*/ 	.word	0xffffffff


	//   ....[2]....
        /*008c*/ 	.word	0xffffffff


	//   ....[3]....
        /*0090*/ 	.word	0xffffffff


	//   ....[4]....
        /*0094*/ 	.word	0xffffffff


	//   ....[5]....
        /*0098*/ 	.word	0xffffffff


	//----- nvinfo : EIATTR_COOP_GROUP_INSTR_OFFSETS
	.align		4
.L_26:
        /*009c*/ 	.byte	0x04, 0x28
        /*009e*/ 	.short	(.L_28 - .L_27)


	//   ....[0]....
.L_27:
        /*00a0*/ 	.word	0x00000270


	//   ....[1]....
        /*00a4*/ 	.word	0x00000290


	//   ....[2]....
        /*00a8*/ 	.word	0x000002b0


	//   ....[3]....
        /*00ac*/ 	.word	0x00000330


	//   ....[4]....
        /*00b0*/ 	.word	0x00000350


	//   ....[5]....
        /*00b4*/ 	.word	0x000003c0


	//----- nvinfo : EIATTR_EXIT_INSTR_OFFSETS
	.align		4
.L_28:
        /*00b8*/ 	.byte	0x04, 0x1c
        /*00ba*/ 	.short	(.L_30 - .L_29)


	//   ....[0]....
.L_29:
        /*00bc*/ 	.word	0x00000540


	//   ....[1]....
        /*00c0*/ 	.word	0x00000570


	//----- nvinfo : EIATTR_REQNTID
	.align		4
.L_30:
        /*00c4*/ 	.byte	0x04, 0x10
        /*00c6*/ 	.short	(.L_32 - .L_31)
.L_31:
        /*00c8*/ 	.word	0x00000040
        /*00cc*/ 	.word	0x00000001
        /*00d0*/ 	.word	0x00000001


	//----- nvinfo : EIATTR_CBANK_PARAM_SIZE
	.align		4
.L_32:
        /*00d4*/ 	.byte	0x03, 0x19
        /*00d6*/ 	.short	0x0030


	//----- nvinfo : EIATTR_PARAM_CBANK
	.align		4
        /*00d8*/ 	.byte	0x04, 0x0a
        /*00da*/ 	.short	(.L_34 - .L_33)
	.align		4
.L_33:
        /*00dc*/ 	.word	index@(.nv.constant0.triton_per_fused__native_batch_norm_legit_convolution_relu_0)
        /*00e0*/ 	.short	0x0210
        /*00e2*/ 	.short	0x0030


	//----- nvinfo : EIATTR_SW_WAR
	.align		4
.L_34:
        /*00e4*/ 	.byte	0x04, 0x36
        /*00e6*/ 	.short	(.L_36 - .L_35)
.L_35:
        /*00e8*/ 	.word	0x00000008
.L_36:


//--------------------- .nv.callgraph             --------------------------
	.section	.nv.callgraph,"",@"SHT_CUDA_CALLGRAPH"
	.align	4
	.sectionentsize	8
	.align		4
        /*0000*/ 	.word	0x00000000
	.align		4
        /*0004*/ 	.word	0xffffffff
	.align		4
        /*0008*/ 	.word	0x00000000
	.align		4
        /*000c*/ 	.word	0xfffffffe
	.align		4
        /*0010*/ 	.word	0x00000000
	.align		4
        /*0014*/ 	.word	0xfffffffd
	.align		4
        /*0018*/ 	.word	0x00000000
	.align		4
        /*001c*/ 	.word	0xfffffffc


//--------------------- .nv.constant4             --------------------------
	.section	.nv.constant4,"a",@progbits
	.align	8
	.align		8
.nv.constant4:
        /*0000*/ 	.dword	_$_str


//--------------------- .text.triton_per_fused__native_batch_norm_legit_convolution_relu_0 --------------------------
	.section	.text.triton_per_fused__native_batch_norm_legit_convolution_relu_0,"ax",@progbits
	.sectionflags	@"SHF_BARRIERS=1"
	.align	128
        .global         triton_per_fused__native_batch_norm_legit_convolution_relu_0
        .type           triton_per_fused__native_batch_norm_legit_convolution_relu_0,@function
        .size           triton_per_fused__native_batch_norm_legit_convolution_relu_0,(.L_x_1 - triton_per_fused__native_batch_norm_legit_convolution_relu_0)
        .other          triton_per_fused__native_batch_norm_legit_convolution_relu_0,@"STO_CUDA_ENTRY STV_DEFAULT"
triton_per_fused__native_batch_norm_legit_convolution_relu_0:
.text.triton_per_fused__native_batch_norm_legit_convolution_relu_0:
[----:B------:R-:W0:Y:S01]  /*0000*/  LDC R1, c[0x0][0x28] ;  /* 0x00000a00ff017b82 */ /* 0x000e220000000800 */
[----:B------:R-:W1:Y:S07]  /*0010*/  S2R R7, SR_TID.X ;  /* 0x0000000000077919 */ /* 0x000e6e0000002100 */
[----:B------:R-:W2:Y:S01]  /*0020*/  LDC.64 R2, c[0x0][0x210] ;  /* 0x00008400ff027b82 */ /* 0x000ea20000000a00 */
[----:B------:R-:W-:Y:S01]  /*0030*/  CS2R R14, SRZ ;  /* 0x00000000000e7805 */ /* 0x000fe2000001ff00 */
[----:B------:R-:W-:Y:S01]  /*0040*/  ULDC.64 UR6, c[0x0][0x208] ;  /* 0x0000820000067ab9 */ /* 0x000fe20000000a00 */
[----:B------:R-:W3:Y:S05]  /*0050*/  S2R R6, SR_CTAID.X ;  /* 0x0000000000067919 */ /* 0x000eea0000002500 */
[----:B------:R-:W4:Y:S08]  /*0060*/  LDC.64 R4, c[0x0][0x218] ;  /* 0x00008600ff047b82 */ /* 0x000f300000000a00 */
[----:B------:R-:W5:Y:S01]  /*0070*/  S2UR UR5, SR_CgaCtaId ;  /* 0x00000000000579c3 */ /* 0x000f620000008800 */
[----:B------:R-:W-:Y:S01]  /*0080*/  UMOV UR4, 0x400 ;  /* 0x0000040000047882 */ /* 0x000fe20000000000 */
[----:B------:R-:W-:-:S06]  /*0090*/  MOV R24, 0x3d800000 ;  /* 0x3d80000000187802 */ /* 0x000fcc0000000f00 */
[----:B------:R-:W5:Y:S01]  /*00a0*/  LDC.64 R16, c[0x0][0x228] ;  /* 0x00008a00ff107b82 */ /* 0x000f620000000a00 */
[----:B-1----:R-:W-:Y:S01]  /*00b0*/  SHF.R.U32.HI R9, RZ, 0x3, R7 ;  /* 0x00000003ff097819 */ /* 0x002fe20000011607 */
[----:B---3--:R-:W-:-:S03]  /*00c0*/  IMAD.SHL.U32 R0, R6, 0x8, RZ ;  /* 0x0000000806007824 */ /* 0x008fc600078e00ff */
[----:B------:R-:W-:Y:S02]  /*00d0*/  SGXT.U32 R9, R9, 0x3 ;  /* 0x000000030909781a */ /* 0x000fe40000000000 */
[----:B------:R-:W-:Y:S01]  /*00e0*/  SHF.R.S32.HI R13, RZ, 0x1c, R6 ;  /* 0x0000001cff0d7819 */ /* 0x000fe20000011406 */
[----:B------:R-:W-:Y:S01]  /*00f0*/  IMAD.SHL.U32 R6, R7, 0x2, RZ ;  /* 0x0000000207067824 */ /* 0x000fe200078e00ff */
[----:B------:R-:W-:Y:S02]  /*0100*/  LOP3.LUT R8, R0, R9, RZ, 0xfc, !PT ;  /* 0x0000000900087212 */ /* 0x000fe400078efcff */
[----:B------:R-:W-:Y:S02]  /*0110*/  SGXT R13, R13, 0x1 ;  /* 0x000000010d0d781a */ /* 0x000fe40000000200 */
[----:B------:R-:W-:Y:S02]  /*0120*/  LOP3.LUT R11, R6, 0xe, RZ, 0xc0, !PT ;  /* 0x0000000e060b7812 */ /* 0x000fe400078ec0ff */
[----:B------:R-:W-:-:S02]  /*0130*/  LEA.HI R13, R13, R8, RZ, 0x2 ;  /* 0x000000080d0d7211 */ /* 0x000fc400078f10ff */
[C---:B------:R-:W-:Y:S02]  /*0140*/  ISETP.GE.AND P1, PT, R8.reuse, 0x10, PT ;  /* 0x000000100800780c */ /* 0x040fe40003f26270 */
[----:B------:R-:W-:Y:S02]  /*0150*/  LOP3.LUT R13, R13, 0xfffffffc, RZ, 0xc0, !PT ;  /* 0xfffffffc0d0d7812 */ /* 0x000fe400078ec0ff */
[----:B------:R-:W-:-:S03]  /*0160*/  LEA R6, R8, R11, 0x4 ;  /* 0x0000000b08067211 */ /* 0x000fc600078e20ff */
[----:B------:R-:W-:Y:S01]  /*0170*/  IMAD.IADD R11, R8, 0x1, -R13 ;  /* 0x00000001080b7824 */ /* 0x000fe200078e0a0d */
[----:B------:R-:W-:Y:S01]  /*0180*/  HFMA2.MMA R8, -RZ, RZ, 0, 0 ;  /* 0x00000000ff087435 */ /* 0x000fe200000001ff */
[----:B--2---:R-:W-:-:S04]  /*0190*/  IMAD.WIDE R2, R6, 0x4, R2 ;  /* 0x0000000406027825 */ /* 0x004fc800078e0202 */
[----:B----4-:R-:W-:Y:S01]  /*01a0*/  IMAD.WIDE R10, R11, 0x4, R4 ;  /* 0x000000040b0a7825 */ /* 0x010fe200078e0204 */
[----:B------:R-:W2:Y:S04]  /*01b0*/  @!P1 LDG.E.64 R14, desc[UR6][R2.64] ;  /* 0x00000006020e9981 */ /* 0x000ea8000c1e1b00 */
[----:B------:R-:W3:Y:S01]  /*01c0*/  @!P1 LDG.E.EL R8, desc[UR6][R10.64] ;  /* 0x000000060a089981 */ /* 0x000ee2000c2e1900 */
[----:B-----5:R-:W-:Y:S01]  /*01d0*/  UPRMT UR4, UR5, 0x654, UR4 ;  /* 0x0000065405047896 */ /* 0x020fe20008000004 */
[----:B------:R-:W-:Y:S01]  /*01e0*/  LOP3.LUT P0, RZ, R7, 0x38, RZ, 0xc0, !PT ;  /* 0x0000003807ff7812 */ /* 0x000fe2000780c0ff */
[----:B0-----:R-:W-:-:S04]  /*01f0*/  IMAD.WIDE R16, R6, 0x4, R16 ;  /* 0x0000000406107825 */ /* 0x001fc800078e0210 */
[----:B------:R-:W-:Y:S02]  /*0200*/  LEA R19, R9, UR4, 0x2 ;  /* 0x0000000409137c11 */ /* 0x000fe4000f8e10ff */
[----:B--2---:R-:W-:Y:S02]  /*0210*/  SEL R5, R14, RZ, !P1 ;  /* 0x000000ff0e057207 */ /* 0x004fe40004800000 */
[----:B------:R-:W-:-:S03]  /*0220*/  SEL R15, R15, RZ, !P1 ;  /* 0x000000ff0f0f7207 */ /* 0x000fc60004800000 */
[--C-:B---3--:R-:W-:Y:S02]  /*0230*/  FADD R4, R5, R8.reuse ;  /* 0x0000000805047221 */ /* 0x108fe40000000000 */
[----:B------:R-:W-:-:S04]  /*0240*/  FADD R5, R15, R8 ;  /* 0x000000080f057221 */ /* 0x000fc80000000000 */
[----:B------:R-:W-:-:S05]  /*0250*/  FADD R8, R4, R5 ;  /* 0x0000000504087221 */ /* 0x000fca0000000000 */
[----:B------:R-:W-:-:S05]  /*0260*/  FSEL R12, R8, RZ, !P1 ;  /* 0x000000ff080c7208 */ /* 0x000fca0004800000 */
[----:B------:R-:W0:Y:S02]  /*0270*/  SHFL.BFLY PT, R13, R12, 0x4, 0x1f ;  /* 0x0c801f000c0d7f89 */ /* 0x000e2400000e0000 */
[----:B0-----:R-:W-:-:S05]  /*0280*/  FADD R13, R12, R13 ;  /* 0x0000000d0c0d7221 */ /* 0x001fca0000000000 */
[----:B------:R-:W0:Y:S02]  /*0290*/  SHFL.BFLY PT, R8, R13, 0x2, 0x1f ;  /* 0x0c401f000d087f89 */ /* 0x000e2400000e0000 */
[----:B0-----:R-:W-:-:S05]  /*02a0*/  FADD R14, R13, R8 ;  /* 0x000000080d0e7221 */ /* 0x001fca0000000000 */
[----:B------:R-:W0:Y:S02]  /*02b0*/  SHFL.BFLY PT, R11, R14, 0x1, 0x1f ;  /* 0x0c201f000e0b7f89 */ /* 0x000e2400000e0000 */
[----:B0-----:R-:W-:-:S04]  /*02c0*/  FADD R18, R14, R11 ;  /* 0x0000000b0e127221 */ /* 0x001fc80000000000 */
[C---:B------:R-:W-:Y:S01]  /*02d0*/  FFMA R8, R18.reuse, -0.0625, R5 ;  /* 0xbd80000012087823 */ /* 0x040fe20000000005 */
[----:B------:R-:W-:Y:S01]  /*02e0*/  FFMA R10, R18, -0.0625, R4 ;  /* 0xbd800000120a7823 */ /* 0x000fe20000000004 */
[----:B------:R-:W-:Y:S02]  /*02f0*/  STS [R19], R18 ;  /* 0x0000001213007388 */ /* 0x000fe40000000800 */
[----:B------:R-:W-:-:S04]  /*0300*/  FMUL R11, R8, R8 ;  /* 0x00000008080b7220 */ /* 0x000fc80000400000 */
[----:B------:R-:W-:-:S05]  /*0310*/  FFMA R11, R10, R10, R11 ;  /* 0x0000000a0a0b7223 */ /* 0x000fca000000000b */
[----:B------:R-:W-:-:S05]  /*0320*/  FSEL R15, R11, RZ, !P1 ;  /* 0x000000ff0b0f7208 */ /* 0x000fca0004800000 */
[----:B------:R-:W0:Y:S02]  /*0330*/  SHFL.BFLY PT, R12, R15, 0x4, 0x1f ;  /* 0x0c801f000f0c7f89 */ /* 0x000e2400000e0000 */
[----:B0-----:R-:W-:-:S05]  /*0340*/  FADD R12, R15, R12 ;  /* 0x0000000c0f0c7221 */ /* 0x001fca0000000000 */
[----:B------:R-:W0:Y:S02]  /*0350*/  SHFL.BFLY PT, R11, R12, 0x2, 0x1f ;  /* 0x0c401f000c0b7f89 */ /* 0x000e2400000e0000 */
[----:B0-----:R-:W-:Y:S01]  /*0360*/  FADD R13, R12, R11 ;  /* 0x0000000b0c0d7221 */ /* 0x001fe20000000000 */
[----:B------:R-:W-:Y:S02]  /*0370*/  LOP3.LUT R11, R7, 0x7, RZ, 0xc0, !PT ;  /* 0x00000007070b7812 */ /* 0x000fe400078ec0ff */
[----:B------:R-:W-:Y:S02]  /*0380*/  LOP3.LUT R7, R0, 0x7, R7, 0xf8, !PT ;  /* 0x0000000700077812 */ /* 0x000fe400078ef807 */
[----:B------:R-:W-:Y:S01]  /*0390*/  LEA R11, R11, UR4, 0x2 ;  /* 0x000000040b0b7c11 */ /* 0x000fe2000f8e10ff */
[----:B------:R-:W-:Y:S01]  /*03a0*/  BAR.SYNC.DEFER_BLOCKING 0x0 ;  /* 0x0000000000007b1d */ /* 0x000fe20000010000 */
[----:B------:R-:W-:-:S05]  /*03b0*/  ISETP.LT.AND P0, PT, R7, 0x10, !P0 ;  /* 0x000000100700780c */ /* 0x000fca0004701270 */
[----:B------:R-:W0:Y:S04]  /*03c0*/  SHFL.BFLY PT, R14, R13, 0x1, 0x1f ;  /* 0x0c201f000d0e7f89 */ /* 0x000e2800000e0000 */
[----:B------:R-:W-:Y:S01]  /*03d0*/  LDS R9, [R11] ;  /* 0x000000000b097984 */ /* 0x000fe20000000800 */
[----:B0-----:R-:W-:Y:S01]  /*03e0*/  FADD R20, R13, R14 ;  /* 0x0000000e0d147221 */ /* 0x001fe20000000000 */
[----:B------:R-:W-:Y:S03]  /*03f0*/  BAR.SYNC.DEFER_BLOCKING 0x0 ;  /* 0x0000000000007b1d */ /* 0x000fe60000010000 */
[----:B------:R-:W-:-:S05]  /*0400*/  FFMA R22, R20, R24, 9.9999997473787516356e-06 ;  /* 0x3727c5ac14167423 */ /* 0x000fca0000000018 */
[----:B------:R-:W0:Y:S01]  /*0410*/  LDC.64 R14, c[0x0][0x230] ;  /* 0x00008c00ff0e7b82 */ /* 0x000e220000000a00 */
[----:B------:R-:W1:Y:S07]  /*0420*/  MUFU.RSQ R23, R22 ;  /* 0x0000001600177308 */ /* 0x000e6e0000001400 */
[----:B------:R-:W2:Y:S01]  /*0430*/  LDC.64 R12, c[0x0][0x220] ;  /* 0x00008800ff0c7b82 */ /* 0x000ea20000000a00 */
[-C--:B-1----:R-:W-:Y:S01]  /*0440*/  FMUL R10, R10, R23.reuse ;  /* 0x000000170a0a7220 */ /* 0x082fe20000400000 */
[----:B------:R-:W-:Y:S01]  /*0450*/  FMUL R8, R8, R23 ;  /* 0x0000001708087220 */ /* 0x000fe20000400000 */
[----:B------:R-:W-:Y:S05]  /*0460*/  STS [R19], R20 ;  /* 0x0000001413007388 */ /* 0x000fea0000000800 */
[----:B------:R-:W-:Y:S01]  /*0470*/  BAR.SYNC.DEFER_BLOCKING 0x0 ;  /* 0x0000000000007b1d */ /* 0x000fe20000010000 */
[----:B------:R-:W-:Y:S01]  /*0480*/  FSETP.GEU.AND P2, PT, R10, RZ, PT ;  /* 0x000000ff0a00720b */ /* 0x000fe20003f4e000 */
[----:B0-----:R-:W-:Y:S01]  /*0490*/  IMAD.WIDE R14, R7, 0x4, R14 ;  /* 0x00000004070e7825 */ /* 0x001fe200078e020e */
[----:B------:R-:W-:-:S02]  /*04a0*/  FSETP.GEU.AND P3, PT, R8, RZ, PT ;  /* 0x000000ff0800720b */ /* 0x000fc40003f6e000 */
[----:B------:R-:W-:Y:S01]  /*04b0*/  FSEL R10, R10, RZ, P2 ;  /* 0x000000ff0a0a7208 */ /* 0x000fe20001000000 */
[----:B--2---:R-:W-:Y:S01]  /*04c0*/  IMAD.WIDE R12, R7, 0x4, R12 ;  /* 0x00000004070c7825 */ /* 0x004fe200078e020c */
[----:B------:R0:W1:Y:S04]  /*04d0*/  LDS R21, [R11] ;  /* 0x000000000b157984 */ /* 0x0000680000000800 */
[----:B------:R2:W-:Y:S01]  /*04e0*/  @!P1 STG.E.64 desc[UR6][R2.64], R4 ;  /* 0x0000000402009986 */ /* 0x0005e2000c101b06 */
[----:B0-----:R-:W-:-:S05]  /*04f0*/  FSEL R11, R8, RZ, P3 ;  /* 0x000000ff080b7208 */ /* 0x001fca0001800000 */
[----:B------:R2:W-:Y:S01]  /*0500*/  @!P1 STG.E.64 desc[UR6][R16.64], R10 ;  /* 0x0000000a10009986 */ /* 0x0005e2000c101b06 */
[----:B-1----:R-:W-:-:S06]  /*0510*/  FFMA R21, R21, R24, 9.9999997473787516356e-06 ;  /* 0x3727c5ac15157423 */ /* 0x002fcc0000000018 */
[----:B------:R-:W0:Y:S02]  /*0520*/  MUFU.RSQ R21, R21 ;  /* 0x0000001500157308 */ /* 0x000e240000001400 */
[----:B0-----:R2:W-:Y:S01]  /*0530*/  @P0 STG.E desc[UR6][R14.64], R21 ;  /* 0x000000150e000986 */ /* 0x0015e2000c101906 */
[----:B------:R-:W-:Y:S05]  /*0540*/  @!P0 EXIT ;  /* 0x000000000000894d */ /* 0x000fea0003800000 */
[----:B------:R-:W-:-:S05]  /*0550*/  FMUL R9, R9, 0.0625 ;  /* 0x3d80000009097820 */ /* 0x000fca0000400000 */
[----:B------:R-:W-:Y:S01]  /*0560*/  STG.E desc[UR6][R12.64], R9 ;  /* 0x000000090c007986 */ /* 0x000fe2000c101906 */
[----:B------:R-:W-:Y:S05]  /*0570*/  EXIT ;  /* 0x000000000000794d */ /* 0x000fea0003800000 */
.L_x_0:
[----:B------:R-:W-:-:S00]  /*0580*/  BRA `(.L_x_0) ;  /* 0xfffffffc00fc7947 */ /* 0x000fc0000383ffff */
[----:B------:R-:W-:-:S00]  /*0590*/  NOP ;  /* 0x0000000000007918 */ /* 0x000fc00000000000 */
        /* <DEDUP_REMOVED lines=14> */
.L_x_1:


//--------------------- .nv.global.init           --------------------------
	.section	.nv.global.init,"aw",@progbits
.nv.global.init:
	.type		_$_str,@object
	.size		_$_str,(.L_0 - _$_str)
_$_str:
        /*0000*/ 	.byte	0x5f, 0x5f, 0x43, 0x55, 0x44, 0x41, 0x5f, 0x46, 0x54, 0x5a, 0x00
.L_0:


//--------------------- .nv.shared.triton_per_fused__native_batch_norm_legit_convolution_relu_0 --------------------------
	.section	.nv.shared.triton_per_fused__native_batch_norm_legit_convolution_relu_0,"aw",@nobits
	.sectionflags	@""
	.align	16
	.zero		1024


//--------------------- .nv.constant0.triton_per_fused__native_batch_norm_legit_convolution_relu_0 --------------------------
	.section	.nv.constant0.triton_per_fused__native_batch_norm_legit_convolution_relu_0,"a",@progbits
	.sectionflags	@""
	.align	4
.nv.constant0.triton_per_fused__native_batch_norm_legit_convolution_relu_0:
	.zero		576
